	.headerflags	@"EF_CUDA_TEXMODE_UNIFIED EF_CUDA_64BIT_ADDRESS EF_CUDA_ACCELERATORS EF_CUDA_SM90 EF_CUDA_VIRTUAL_SM(EF_CUDA_SM90)"
	.elftype	@"ET_EXEC"


//--------------------- .nv.info                  --------------------------
	.section	.nv.info,"",@"SHT_CUDA_INFO"
	.align	4


	//----- nvinfo : EIATTR_REGCOUNT
	.align		4
        /*0000*/ 	.byte	0x04, 0x2f
        /*0002*/ 	.short	(.L_3 - .L_2)
	.align		4
.L_2:
        /*0004*/ 	.word	index@(triton_poi_fused__native_batch_norm_legit_no_training_cat_mul_softplus_tanh_2)
        /*0008*/ 	.word	0x0000001a


	//----- nvinfo : EIATTR_MIN_STACK_SIZE
	.align		4
.L_3:
        /*000c*/ 	.byte	0x04, 0x12
        /*000e*/ 	.short	(.L_5 - .L_4)
	.align		4
.L_4:
        /*0010*/ 	.word	index@(triton_poi_fused__native_batch_norm_legit_no_training_cat_mul_softplus_tanh_2)
        /*0014*/ 	.word	0x00000000


	//----- nvinfo : EIATTR_FRAME_SIZE
	.align		4
.L_5:
        /*0018*/ 	.byte	0x04, 0x11
        /*001a*/ 	.short	(.L_7 - .L_6)
	.align		4
.L_6:
        /*001c*/ 	.word	index@(triton_poi_fused__native_batch_norm_legit_no_training_cat_mul_softplus_tanh_2)
        /*0020*/ 	.word	0x00000000


	//----- nvinfo : EIATTR_MIN_STACK_SIZE
	.align		4
.L_7:
        /*0024*/ 	.byte	0x04, 0x12
        /*0026*/ 	.short	(.L_9 - .L_8)
	.align		4
.L_8:
        /*0028*/ 	.word	index@(triton_poi_fused__native_batch_norm_legit_no_training_cat_mul_softplus_tanh_2)
        /*002c*/ 	.word	0x00000000
.L_9:


//--------------------- .nv.info.triton_poi_fused__native_batch_norm_legit_no_training_cat_mul_softplus_tanh_2 --------------------------
	.section	.nv.info.triton_poi_fused__native_batch_norm_legit_no_training_cat_mul_softplus_tanh_2,"",@"SHT_CUDA_INFO"
	.sectionflags	@""
	.align	4


	//----- nvinfo : EIATTR_CUDA_API_VERSION
	.align		4
        /*0000*/ 	.byte	0x04, 0x37
        /*0002*/ 	.short	(.L_11 - .L_10)
.L_10:
        /*0004*/ 	.word	0x0000007c


	//----- nvinfo : EIATTR_KPARAM_INFO
	.align		4
.L_11:
        /*0008*/ 	.byte	0x04, 0x17
        /*000a*/ 	.short	(.L_13 - .L_12)
.L_12:
        /*000c*/ 	.word	0x00000000
        /*0010*/ 	.short	0x0008
        /*0012*/ 	.short	0x0040
        /*0014*/ 	.byte	0x00, 0xf0, 0x11, 0x00


	//----- nvinfo : EIATTR_KPARAM_INFO
	.align		4
.L_13:
        /*0018*/ 	.byte	0x04, 0x17
        /*001a*/ 	.short	(.L_15 - .L_14)
.L_14:
        /*001c*/ 	.word	0x00000000
        /*0020*/ 	.short	0x0007
        /*0022*/ 	.short	0x0038
        /*0024*/ 	.byte	0x00, 0xf4, 0x21, 0x00


	//----- nvinfo : EIATTR_KPARAM_INFO
	.align		4
.L_15:
        /*0028*/ 	.byte	0x04, 0x17
        /*002a*/ 	.short	(.L_17 - .L_16)
.L_16:
        /*002c*/ 	.word	0x00000000
        /*0030*/ 	.short	0x0006
        /*0032*/ 	.short	0x0030
        /*0034*/ 	.byte	0x00, 0xf4, 0x21, 0x00


	//----- nvinfo : EIATTR_KPARAM_INFO
	.align		4
.L_17:
        /*0038*/ 	.byte	0x04, 0x17
        /*003a*/ 	.short	(.L_19 - .L_18)
.L_18:
        /*003c*/ 	.word	0x00000000
        /*0040*/ 	.short	0x0005
        /*0042*/ 	.short	0x0028
        /*0044*/ 	.byte	0x00, 0xf4, 0x21, 0x00


	//----- nvinfo : EIATTR_KPARAM_INFO
	.align		4
.L_19:
        /*0048*/ 	.byte	0x04, 0x17
        /*004a*/ 	.short	(.L_21 - .L_20)
.L_20:
        /*004c*/ 	.word	0x00000000
        /*0050*/ 	.short	0x0004
        /*0052*/ 	.short	0x0020
        /*0054*/ 	.byte	0x00, 0xf4, 0x21, 0x00


	//----- nvinfo : EIATTR_KPARAM_INFO
	.align		4
.L_21:
        /*0058*/ 	.byte	0x04, 0x17
        /*005a*/ 	.short	(.L_23 - .L_22)
.L_22:
        /*005c*/ 	.word	0x00000000
        /*0060*/ 	.short	0x0003
        /*0062*/ 	.short	0x0018
        /*0064*/ 	.byte	0x00, 0xf4, 0x21, 0x00


	//----- nvinfo : EIATTR_KPARAM_INFO
	.align		4
.L_23:
        /*0068*/ 	.byte	0x04, 0x17
        /*006a*/ 	.short	(.L_25 - .L_24)
.L_24:
        /*006c*/ 	.word	0x00000000
        /*0070*/ 	.short	0x0002
        /*0072*/ 	.short	0x0010
        /*0074*/ 	.byte	0x00, 0xf4, 0x21, 0x00


	//----- nvinfo : EIATTR_KPARAM_INFO
	.align		4
.L_25:
        /*0078*/ 	.byte	0x04, 0x17
        /*007a*/ 	.short	(.L_27 - .L_26)
.L_26:
        /*007c*/ 	.word	0x00000000
        /*0080*/ 	.short	0x0001
        /*0082*/ 	.short	0x0008
        /*0084*/ 	.byte	0x00, 0xf4, 0x21, 0x00


	//----- nvinfo : EIATTR_KPARAM_INFO
	.align		4
.L_27:
        /*0088*/ 	.byte	0x04, 0x17
        /*008a*/ 	.short	(.L_29 - .L_28)
.L_28:
        /*008c*/ 	.word	0x00000000
        /*0090*/ 	.short	0x0000
        /*0092*/ 	.short	0x0000
        /*0094*/ 	.byte	0x00, 0xf4, 0x21, 0x00


	//----- nvinfo : EIATTR_SPARSE_MMA_MASK
	.align		4
.L_29:
        /*0098*/ 	.byte	0x03, 0x50
        /*009a*/ 	.short	0x0000


	//----- nvinfo : EIATTR_MAXREG_COUNT
	.align		4
        /*009c*/ 	.byte	0x03, 0x1b
        /*009e*/ 	.short	0x00ff


	//----- nvinfo : EIATTR_EXIT_INSTR_OFFSETS
	.align		4
        /*00a0*/ 	.byte	0x04, 0x1c
        /*00a2*/ 	.short	(.L_31 - .L_30)


	//   ....[0]....
.L_30:
        /*00a4*/ 	.word	0x00000d80


	//   ....[1]....
        /*00a8*/ 	.word	0x00000da0


	//----- nvinfo : EIATTR_REQNTID
	.align		4
.L_31:
        /*00ac*/ 	.byte	0x04, 0x10
        /*00ae*/ 	.short	(.L_33 - .L_32)
.L_32:
        /*00b0*/ 	.word	0x00000080
        /*00b4*/ 	.word	0x00000001
        /*00b8*/ 	.word	0x00000001


	//----- nvinfo : EIATTR_CRS_STACK_SIZE
	.align		4
.L_33:
        /*00bc*/ 	.byte	0x04, 0x1e
        /*00be*/ 	.short	(.L_35 - .L_34)
.L_34:
        /*00c0*/ 	.word	0x00000000


	//----- nvinfo : EIATTR_CBANK_PARAM_SIZE
	.align		4
.L_35:
        /*00c4*/ 	.byte	0x03, 0x19
        /*00c6*/ 	.short	0x0044


	//----- nvinfo : EIATTR_PARAM_CBANK
	.align		4
        /*00c8*/ 	.byte	0x04, 0x0a
        /*00ca*/ 	.short	(.L_37 - .L_36)
	.align		4
.L_36:
        /*00cc*/ 	.word	index@(.nv.constant0.triton_poi_fused__native_batch_norm_legit_no_training_cat_mul_softplus_tanh_2)
        /*00d0*/ 	.short	0x0210
        /*00d2*/ 	.short	0x0044


	//----- nvinfo : EIATTR_SW_WAR
	.align		4
.L_37:
        /*00d4*/ 	.byte	0x04, 0x36
        /*00d6*/ 	.short	(.L_39 - .L_38)
.L_38:
        /*00d8*/ 	.word	0x00000008
.L_39:


//--------------------- .nv.callgraph             --------------------------
	.section	.nv.callgraph,"",@"SHT_CUDA_CALLGRAPH"
	.align	4
	.sectionentsize	8
	.align		4
        /*0000*/ 	.word	0x00000000
	.align		4
        /*0004*/ 	.word	0xffffffff
	.align		4
        /*0008*/ 	.word	0x00000000
	.align		4
        /*000c*/ 	.word	0xfffffffe
	.align		4
        /*0010*/ 	.word	0x00000000
	.align		4
        /*0014*/ 	.word	0xfffffffd
	.align		4
        /*0018*/ 	.word	0x00000000
	.align		4
        /*001c*/ 	.word	0xfffffffc


//--------------------- .nv.constant4             --------------------------
	.section	.nv.constant4,"a",@progbits
	.align	8
	.align		8
.nv.constant4:
        /*0000*/ 	.dword	_$_str
	.align		8
        /*0008*/ 	.dword	_$_str_$_2


//--------------------- .text.triton_poi_fused__native_batch_norm_legit_no_training_cat_mul_softplus_tanh_2 --------------------------
	.section	.text.triton_poi_fused__native_batch_norm_legit_no_training_cat_mul_softplus_tanh_2,"ax",@progbits
	.align	128
        .global         triton_poi_fused__native_batch_norm_legit_no_training_cat_mul_softplus_tanh_2
        .type           triton_poi_fused__native_batch_norm_legit_no_training_cat_mul_softplus_tanh_2,@function
        .size           triton_poi_fused__native_batch_norm_legit_no_training_cat_mul_softplus_tanh_2,(.L_x_11 - triton_poi_fused__native_batch_norm_legit_no_training_cat_mul_softplus_tanh_2)
        .other          triton_poi_fused__native_batch_norm_legit_no_training_cat_mul_softplus_tanh_2,@"STO_CUDA_ENTRY STV_DEFAULT"
triton_poi_fused__native_batch_norm_legit_no_training_cat_mul_softplus_tanh_2:
.text.triton_poi_fused__native_batch_norm_legit_no_training_cat_mul_softplus_tanh_2:
[----:B------:R-:W0:Y:S01]  /*0000*/  LDC R1, c[0x0][0x28] ;  /* 0x00000a00ff017b82 */ /* 0x000e220000000800 */
[----:B------:R-:W1:Y:S07]  /*0010*/  S2R R0, SR_TID.X ;  /* 0x0000000000007919 */ /* 0x000e6e0000002100 */
[----:B------:R-:W2:Y:S01]  /*0020*/  LDC.64 R4, c[0x0][0x230] ;  /* 0x00008c00ff047b82 */ /* 0x000ea20000000a00 */
[----:B------:R-:W-:Y:S01]  /*0030*/  HFMA2.MMA R7, -RZ, RZ, 0, 0 ;  /* 0x00000000ff077435 */ /* 0x000fe200000001ff */
[----:B------:R-:W-:Y:S01]  /*0040*/  ULDC.64 UR4, c[0x0][0x208] ;  /* 0x0000820000047ab9 */ /* 0x000fe20000000a00 */
[----:B------:R-:W3:Y:S01]  /*0050*/  S2R R3, SR_CTAID.X ;  /* 0x0000000000037919 */ /* 0x000ee20000002500 */
[----:B------:R-:W-:Y:S01]  /*0060*/  ULDC.64 UR6, c[0x0][0x220] ;  /* 0x0000880000067ab9 */ /* 0x000fe20000000a00 */
[----:B-1----:R-:W-:-:S04]  /*0070*/  SHF.L.U32 R0, R0, 0x1, RZ ;  /* 0x0000000100007819 */ /* 0x002fc800000006ff */
[----:B------:R-:W-:-:S04]  /*0080*/  LOP3.LUT R0, R0, 0xfe, RZ, 0xc0, !PT ;  /* 0x000000fe00007812 */ /* 0x000fc800078ec0ff */
[----:B---3--:R-:W-:Y:S02]  /*0090*/  LEA R6, R3, R0, 0x8 ;  /* 0x0000000003067211 */ /* 0x008fe400078e40ff */
[----:B------:R-:W1:Y:S02]  /*00a0*/  LDC.64 R2, c[0x0][0x218] ;  /* 0x00008600ff027b82 */ /* 0x000e640000000a00 */
[----:B------:R-:W-:Y:S02]  /*00b0*/  SHF.R.S32.HI R9, RZ, 0x1f, R6 ;  /* 0x0000001fff097819 */ /* 0x000fe40000011406 */
[----:B------:R-:W-:Y:S02]  /*00c0*/  ISETP.GE.AND P0, PT, R6, 0x100, PT ;  /* 0x000001000600780c */ /* 0x000fe40003f06270 */
[----:B------:R-:W-:-:S04]  /*00d0*/  LEA.HI R8, R9, R6, RZ, 0x4 ;  /* 0x0000000609087211 */ /* 0x000fc800078f20ff */
[----:B------:R-:W-:-:S04]  /*00e0*/  SHF.R.S32.HI R15, RZ, 0x4, R8 ;  /* 0x00000004ff0f7819 */ /* 0x000fc80000011408 */
[----:B------:R-:W-:-:S04]  /*00f0*/  LEA.HI R0, R15, R15, RZ, 0x2 ;  /* 0x0000000f0f007211 */ /* 0x000fc800078f10ff */
[----:B------:R-:W-:-:S04]  /*0100*/  LOP3.LUT R0, R0, 0xfffffffc, RZ, 0xc0, !PT ;  /* 0xfffffffc00007812 */ /* 0x000fc800078ec0ff */
[----:B------:R-:W-:-:S05]  /*0110*/  IADD3 R15, R15, -R0, RZ ;  /* 0x800000000f0f7210 */ /* 0x000fca0007ffe0ff */
[----:B--2---:R-:W-:Y:S01]  /*0120*/  IMAD.WIDE R4, R15, 0x4, R4 ;  /* 0x000000040f047825 */ /* 0x004fe200078e0204 */
[----:B------:R-:W-:-:S04]  /*0130*/  MOV R0, RZ ;  /* 0x000000ff00007202 */ /* 0x000fc80000000f00 */
[----:B------:R-:W2:Y:S04]  /*0140*/  @!P0 LDG.E.EL R7, desc[UR4][R4.64] ;  /* 0x0000000404078981 */ /* 0x000ea8000c2e1900 */
[----:B------:R3:W4:Y:S01]  /*0150*/  @!P0 LDG.E.EL R0, desc[UR4][R4.64] ;  /* 0x0000000404008981 */ /* 0x000722000c2e1900 */
[----:B------:R-:W-:Y:S02]  /*0160*/  LEA.HI R10, R9, R6, RZ, 0x6 ;  /* 0x00000006090a7211 */ /* 0x000fe400078f30ff */
[----:B------:R-:W-:Y:S02]  /*0170*/  LOP3.LUT R9, R8, 0xfffffff0, RZ, 0xc0, !PT ;  /* 0xfffffff008097812 */ /* 0x000fe400078ec0ff */
[----:B------:R-:W-:Y:S02]  /*0180*/  SHF.R.S32.HI R11, RZ, 0x6, R10 ;  /* 0x00000006ff0b7819 */ /* 0x000fe4000001140a */
[----:B------:R-:W-:-:S02]  /*0190*/  LOP3.LUT R13, R10, 0xffffffc0, RZ, 0xc0, !PT ;  /* 0xffffffc00a0d7812 */ /* 0x000fc400078ec0ff */
[----:B------:R-:W-:Y:S02]  /*01a0*/  SHF.L.U32 R8, R11, 0x5, RZ ;  /* 0x000000050b087819 */ /* 0x000fe400000006ff */
[----:B------:R-:W5:Y:S01]  /*01b0*/  LDC.64 R10, c[0x0][0x228] ;  /* 0x00008a00ff0a7b82 */ /* 0x000f620000000a00 */
[----:B------:R-:W-:Y:S02]  /*01c0*/  SHF.L.U32 R12, R15, 0x4, RZ ;  /* 0x000000040f0c7819 */ /* 0x000fe400000006ff */
[----:B------:R-:W-:Y:S02]  /*01d0*/  IADD3 R9, R6, -R9, RZ ;  /* 0x8000000906097210 */ /* 0x000fe40007ffe0ff */
[----:B------:R-:W-:Y:S02]  /*01e0*/  IADD3 R21, R8, R6, -R13 ;  /* 0x0000000608157210 */ /* 0x000fe40007ffe80d */
[----:B------:R-:W-:Y:S02]  /*01f0*/  IADD3 R16, P1, P3, R12, R9, R8 ;  /* 0x000000090c107210 */ /* 0x000fe40007b3e008 */
[----:B---3--:R-:W-:Y:S01]  /*0200*/  SHF.R.S32.HI R4, RZ, 0x1f, R12 ;  /* 0x0000001fff047819 */ /* 0x008fe2000001140c */
[----:B-1----:R-:W-:Y:S01]  /*0210*/  IMAD.WIDE R20, R21, 0x4, R2 ;  /* 0x0000000415147825 */ /* 0x002fe200078e0202 */
[----:B------:R-:W-:Y:S01]  /*0220*/  SHF.R.S32.HI R5, RZ, 0x1f, R8 ;  /* 0x0000001fff057819 */ /* 0x000fe20000011408 */
[----:B------:R-:W1:Y:S01]  /*0230*/  LDC.64 R12, c[0x0][0x240] ;  /* 0x00009000ff0c7b82 */ /* 0x000e620000000a00 */
[----:B------:R-:W-:-:S02]  /*0240*/  ISETP.GE.AND P2, PT, R15, 0x2, PT ;  /* 0x000000020f00780c */ /* 0x000fc40003f46270 */
[----:B------:R-:W-:Y:S02]  /*0250*/  CS2R R2, SRZ ;  /* 0x0000000000027805 */ /* 0x000fe4000001ff00 */
[----:B------:R-:W-:Y:S02]  /*0260*/  SHF.R.S32.HI R14, RZ, 0x1f, R9 ;  /* 0x0000001fff0e7819 */ /* 0x000fe40000011409 */
[----:B------:R-:W-:Y:S02]  /*0270*/  ISETP.LT.AND P4, PT, R6, 0x100, !P2 ;  /* 0x000001000600780c */ /* 0x000fe40005781270 */
[----:B------:R-:W-:Y:S01]  /*0280*/  IADD3.X R17, R4, R14, R5, P1, P3 ;  /* 0x0000000e04117210 */ /* 0x000fe20000fe6405 */
[----:B------:R-:W3:Y:S01]  /*0290*/  LDC.64 R8, c[0x0][0x238] ;  /* 0x00008e00ff087b82 */ /* 0x000ee20000000a00 */
[----:B------:R-:W-:Y:S02]  /*02a0*/  ISETP.GT.AND P1, PT, R15, 0x1, !P0 ;  /* 0x000000010f00780c */ /* 0x000fe40004724270 */
[----:B------:R-:W-:-:S02]  /*02b0*/  CS2R R4, SRZ ;  /* 0x0000000000047805 */ /* 0x000fc4000001ff00 */
[----:B------:R-:W-:Y:S01]  /*02c0*/  LEA R22, P3, R16, UR6, 0x2 ;  /* 0x0000000610167c11 */ /* 0x000fe2000f8610ff */
[----:B------:R-:W-:-:S03]  /*02d0*/  HFMA2.MMA R14, -RZ, RZ, 0, 0 ;  /* 0x00000000ff0e7435 */ /* 0x000fc600000001ff */
[----:B------:R-:W-:Y:S02]  /*02e0*/  LEA.HI.X R23, R16, UR7, R17, 0x2, P3 ;  /* 0x0000000710177c11 */ /* 0x000fe400098f1411 */
[----:B------:R-:W-:Y:S01]  /*02f0*/  CS2R R16, SRZ ;  /* 0x0000000000107805 */ /* 0x000fe2000001ff00 */
[C---:B-----5:R-:W-:Y:S01]  /*0300*/  IMAD.WIDE R10, R15.reuse, 0x4, R10 ;  /* 0x000000040f0a7825 */ /* 0x060fe200078e020a */
[----:B------:R5:W4:Y:S04]  /*0310*/  @P4 LDG.E.64 R4, desc[UR4][R20.64] ;  /* 0x0000000414044981 */ /* 0x000b28000c1e1b00 */
[----:B------:R2:W4:Y:S01]  /*0320*/  @P1 LDG.E.64 R2, desc[UR4][R22.64+-0x80] ;  /* 0xffff800416021981 */ /* 0x000522000c1e1b00 */
[----:B-1----:R-:W-:-:S03]  /*0330*/  IMAD.WIDE R18, R15, 0x4, R12 ;  /* 0x000000040f127825 */ /* 0x002fc600078e020c */
[----:B------:R-:W4:Y:S01]  /*0340*/  @!P0 LDG.E.EL R17, desc[UR4][R10.64] ;  /* 0x000000040a118981 */ /* 0x000f22000c2e1900 */
[----:B------:R-:W-:-:S03]  /*0350*/  CS2R R12, SRZ ;  /* 0x00000000000c7805 */ /* 0x000fc6000001ff00 */
[----:B------:R-:W4:Y:S01]  /*0360*/  @!P0 LDG.E.EL R14, desc[UR4][R10.64] ;  /* 0x000000040a0e8981 */ /* 0x000f22000c2e1900 */
[----:B---3--:R-:W-:Y:S01]  /*0370*/  IMAD.WIDE R8, R15, 0x4, R8 ;  /* 0x000000040f087825 */ /* 0x008fe200078e0208 */
[----:B------:R-:W-:Y:S02]  /*0380*/  MOV R15, RZ ;  /* 0x000000ff000f7202 */ /* 0x000fe40000000f00 */
[----:B------:R-:W3:Y:S04]  /*0390*/  @!P0 LDG.E.EL R12, desc[UR4][R18.64] ;  /* 0x00000004120c8981 */ /* 0x000ee8000c2e1900 */
[----:B------:R-:W3:Y:S04]  /*03a0*/  @!P0 LDG.E.EL R13, desc[UR4][R8.64] ;  /* 0x00000004080d8981 */ /* 0x000ee8000c2e1900 */
[----:B------:R1:W3:Y:S04]  /*03b0*/  @!P0 LDG.E.EL R16, desc[UR4][R8.64] ;  /* 0x0000000408108981 */ /* 0x0002e8000c2e1900 */
[----:B------:R-:W3:Y:S01]  /*03c0*/  @!P0 LDG.E.EL R15, desc[UR4][R18.64] ;  /* 0x00000004120f8981 */ /* 0x000ee2000c2e1900 */
[----:B------:R-:W-:Y:S01]  /*03d0*/  BSSY B0, `(.L_x_0) ;  /* 0x000005c000007945 */ /* 0x000fe20003800000 */
[----:B--2---:R-:W-:-:S04]  /*03e0*/  FADD R7, R7, 9.9999997473787516356e-06 ;  /* 0x3727c5ac07077421 */ /* 0x004fc80000000000 */
[----:B-----5:R-:W2:Y:S01]  /*03f0*/  MUFU.SQRT R21, R7 ;  /* 0x0000000700157308 */ /* 0x020ea20000002000 */
[----:B----4-:R-:W-:-:S07]  /*0400*/  FADD R20, R0, 9.9999997473787516356e-06 ;  /* 0x3727c5ac00147421 */ /* 0x010fce0000000000 */
[----:B0-----:R-:W0:Y:S01]  /*0410*/  MUFU.SQRT R22, R20 ;  /* 0x0000001400167308 */ /* 0x001e220000002000 */
[----:B------:R-:W-:Y:S01]  /*0420*/  HFMA2.MMA R0, -RZ, RZ, 1.625, 0 ;  /* 0x3e800000ff007435 */ /* 0x000fe200000001ff */
[C---:B--2---:R-:W-:Y:S02]  /*0430*/  FSETP.GT.AND P6, PT, R21.reuse, 8.50705917302346158658e+37, PT ;  /* 0x7e8000001500780b */ /* 0x044fe40003fc4000 */
[----:B------:R-:W-:-:S07]  /*0440*/  FSETP.GEU.AND P5, PT, R21, 1.175494350822287508e-38, PT ;  /* 0x008000001500780b */ /* 0x000fce0003fae000 */
[----:B-1----:R-:W-:Y:S02]  /*0450*/  FSEL R8, R0, 1, P6 ;  /* 0x3f80000000087808 */ /* 0x002fe40003000000 */
[C---:B0-----:R-:W-:Y:S02]  /*0460*/  FSETP.GT.AND P3, PT, R22.reuse, 8.50705917302346158658e+37, PT ;  /* 0x7e8000001600780b */ /* 0x041fe40003f64000 */
[----:B------:R-:W-:Y:S01]  /*0470*/  @P6 FMUL R21, R21, 0.25 ;  /* 0x3e80000015156820 */ /* 0x000fe20000400000 */
[----:B------:R-:W-:-:S03]  /*0480*/  FSETP.GEU.AND P6, PT, R22, 1.175494350822287508e-38, PT ;  /* 0x008000001600780b */ /* 0x000fc60003fce000 */
[----:B------:R-:W-:-:S07]  /*0490*/  @!P5 FMUL R21, R21, 16777216 ;  /* 0x4b8000001515d820 */ /* 0x000fce0000400000 */
[----:B------:R-:W-:Y:S01]  /*04a0*/  @P3 FMUL R22, R22, 0.25 ;  /* 0x3e80000016163820 */ /* 0x000fe20000400000 */
[----:B------:R-:W0:Y:S03]  /*04b0*/  MUFU.RCP R21, R21 ;  /* 0x0000001500157308 */ /* 0x000e260000001000 */
[----:B------:R-:W-:-:S06]  /*04c0*/  @!P6 FMUL R22, R22, 16777216 ;  /* 0x4b8000001616e820 */ /* 0x000fcc0000400000 */
[----:B------:R-:W1:Y:S01]  /*04d0*/  MUFU.RCP R22, R22 ;  /* 0x0000001600167308 */ /* 0x000e620000001000 */
[----:B------:R-:W-:Y:S02]  /*04e0*/  FSEL R7, R0, 1, P3 ;  /* 0x3f80000000077808 */ /* 0x000fe40001800000 */
[----:B------:R-:W-:Y:S01]  /*04f0*/  SEL R4, R4, RZ, P4 ;  /* 0x000000ff04047207 */ /* 0x000fe20002000000 */
[----:B------:R-:W-:Y:S01]  /*0500*/  @!P5 FMUL R8, R8, 16777216 ;  /* 0x4b8000000808d820 */ /* 0x000fe20000400000 */
[----:B------:R-:W-:Y:S02]  /*0510*/  @P2 SEL R4, R2, RZ, P1 ;  /* 0x000000ff02042207 */ /* 0x000fe40000800000 */
[----:B------:R-:W-:Y:S01]  /*0520*/  SEL R5, R5, RZ, P4 ;  /* 0x000000ff05057207 */ /* 0x000fe20002000000 */
[----:B------:R-:W-:Y:S01]  /*0530*/  @!P6 FMUL R7, R7, 16777216 ;  /* 0x4b8000000707e820 */ /* 0x000fe20000400000 */
[----:B------:R-:W-:Y:S01]  /*0540*/  @P2 SEL R5, R3, RZ, P1 ;  /* 0x000000ff03052207 */ /* 0x000fe20000800000 */
[----:B0-----:R-:W-:Y:S01]  /*0550*/  FMUL R8, R21, R8 ;  /* 0x0000000815087220 */ /* 0x001fe20000400000 */
[----:B------:R-:W-:-:S03]  /*0560*/  FADD R17, R4, -R17 ;  /* 0x8000001104117221 */ /* 0x000fc60000000000 */
[----:B------:R-:W-:Y:S01]  /*0570*/  FADD R14, R5, -R14 ;  /* 0x8000000e050e7221 */ /* 0x000fe20000000000 */
[----:B-1----:R-:W-:Y:S01]  /*0580*/  FMUL R7, R22, R7 ;  /* 0x0000000716077220 */ /* 0x002fe20000400000 */
[----:B------:R-:W-:-:S03]  /*0590*/  FMUL R17, R17, R8 ;  /* 0x0000000811117220 */ /* 0x000fc60000400000 */
[----:B------:R-:W-:Y:S01]  /*05a0*/  FMUL R14, R14, R7 ;  /* 0x000000070e0e7220 */ /* 0x000fe20000400000 */
[----:B---3--:R-:W-:-:S03]  /*05b0*/  FFMA R12, R17, R13, R12 ;  /* 0x0000000d110c7223 */ /* 0x008fc6000000000c */
[----:B------:R-:W-:Y:S01]  /*05c0*/  FFMA R15, R14, R16, R15 ;  /* 0x000000100e0f7223 */ /* 0x000fe2000000000f */
[----:B------:R-:W-:-:S03]  /*05d0*/  FMUL R8, R12, 1.4426950216293334961 ;  /* 0x3fb8aa3b0c087820 */ /* 0x000fc60000400000 */
[----:B------:R-:W-:Y:S02]  /*05e0*/  FMUL R9, R15, 1.4426950216293334961 ;  /* 0x3fb8aa3b0f097820 */ /* 0x000fe40000400000 */
[----:B------:R-:W-:-:S03]  /*05f0*/  FSETP.GEU.AND P1, PT, R8, -126, PT ;  /* 0xc2fc00000800780b */ /* 0x000fc60003f2e000 */
[----:B------:R-:W-:-:S10]  /*0600*/  FSETP.GEU.AND P2, PT, R9, -126, PT ;  /* 0xc2fc00000900780b */ /* 0x000fd40003f4e000 */
[----:B------:R-:W-:-:S03]  /*0610*/  @!P1 FMUL R8, R8, 0.5 ;  /* 0x3f00000008089820 */ /* 0x000fc60000400000 */
[----:B------:R-:W-:Y:S01]  /*0620*/  @!P2 FMUL R9, R9, 0.5 ;  /* 0x3f0000000909a820 */ /* 0x000fe20000400000 */
[----:B------:R-:W0:Y:S08]  /*0630*/  MUFU.EX2 R2, R8 ;  /* 0x0000000800027308 */ /* 0x000e300000000800 */
[----:B------:R-:W1:Y:S01]  /*0640*/  MUFU.EX2 R3, R9 ;  /* 0x0000000900037308 */ /* 0x000e620000000800 */
[----:B0-----:R-:W-:-:S04]  /*0650*/  @!P1 FMUL R2, R2, R2 ;  /* 0x0000000202029220 */ /* 0x001fc80000400000 */
[----:B------:R-:W-:Y:S01]  /*0660*/  FADD.FTZ.RZ R7, R2, 1 ;  /* 0x3f80000002077421 */ /* 0x000fe2000001c000 */
[----:B-1----:R-:W-:-:S04]  /*0670*/  @!P2 FMUL R3, R3, R3 ;  /* 0x000000030303a220 */ /* 0x002fc80000400000 */
[----:B------:R-:W-:Y:S01]  /*0680*/  IADD3 R7, R7, -0x3f400000, RZ ;  /* 0xc0c0000007077810 */ /* 0x000fe20007ffe0ff */
[----:B------:R-:W-:-:S03]  /*0690*/  FADD.FTZ.RZ R10, R3, 1 ;  /* 0x3f800000030a7421 */ /* 0x000fc6000001c000 */
[----:B------:R-:W-:Y:S02]  /*06a0*/  LOP3.LUT R7, R7, 0xff800000, RZ, 0xc0, !PT ;  /* 0xff80000007077812 */ /* 0x000fe400078ec0ff */
[----:B------:R-:W-:Y:S02]  /*06b0*/  IADD3 R10, R10, -0x3f400000, RZ ;  /* 0xc0c000000a0a7810 */ /* 0x000fe40007ffe0ff */
[----:B------:R-:W-:Y:S02]  /*06c0*/  IADD3 R11, -R7, 0x40800000, RZ ;  /* 0x40800000070b7810 */ /* 0x000fe40007ffe1ff */
[----:B------:R-:W-:-:S04]  /*06d0*/  LOP3.LUT R8, R10, 0xff800000, RZ, 0xc0, !PT ;  /* 0xff8000000a087812 */ /* 0x000fc800078ec0ff */
[----:B------:R-:W-:Y:S01]  /*06e0*/  IADD3 R13, -R8, 0x40800000, RZ ;  /* 0x40800000080d7810 */ /* 0x000fe20007ffe1ff */
[-C--:B------:R-:W-:Y:S01]  /*06f0*/  FFMA.FTZ R9, R11, R0.reuse, -1 ;  /* 0xbf8000000b097423 */ /* 0x080fe20000010000 */
[----:B------:R-:W-:Y:S02]  /*0700*/  IADD3 R10, R2, -R7, RZ ;  /* 0x80000007020a7210 */ /* 0x000fe40007ffe0ff */
[----:B------:R-:W-:Y:S01]  /*0710*/  IADD3 R11, R3, -R8, RZ ;  /* 0x80000008030b7210 */ /* 0x000fe20007ffe0ff */
[----:B------:R-:W-:Y:S01]  /*0720*/  FFMA.FTZ R0, R13, R0, -1 ;  /* 0xbf8000000d007423 */ /* 0x000fe20000010000 */
[----:B------:R-:W-:Y:S01]  /*0730*/  MOV R14, 0x3d39bf78 ;  /* 0x3d39bf78000e7802 */ /* 0x000fe20000000f00 */
[----:B------:R-:W-:Y:S02]  /*0740*/  FADD R9, R10, R9 ;  /* 0x000000090a097221 */ /* 0x000fe40000000000 */
[----:B------:R-:W-:Y:S02]  /*0750*/  FADD R0, R11, R0 ;  /* 0x000000000b007221 */ /* 0x000fe40000000000 */
[----:B------:R-:W-:-:S02]  /*0760*/  FFMA.FTZ R10, R9, -R14, 0.10546888411045074463 ;  /* 0x3dd80012090a7423 */ /* 0x000fc4000001080e */
[C---:B------:R-:W-:Y:S02]  /*0770*/  FFMA.FTZ R11, R0.reuse, -R14, 0.10546888411045074463 ;  /* 0x3dd80012000b7423 */ /* 0x040fe4000001080e */
[C---:B------:R-:W-:Y:S02]  /*0780*/  FFMA.FTZ R10, R9.reuse, R10, -0.13229703903198242188 ;  /* 0xbe0778e0090a7423 */ /* 0x040fe4000001000a */
[C---:B------:R-:W-:Y:S02]  /*0790*/  FFMA.FTZ R11, R0.reuse, R11, -0.13229703903198242188 ;  /* 0xbe0778e0000b7423 */ /* 0x040fe4000001000b */
[C---:B------:R-:W-:Y:S02]  /*07a0*/  FFMA.FTZ R10, R9.reuse, R10, 0.14491446316242218018 ;  /* 0x3e146475090a7423 */ /* 0x040fe4000001000a */
[----:B------:R-:W-:Y:S02]  /*07b0*/  FFMA.FTZ R11, R0, R11, 0.14491446316242218018 ;  /* 0x3e146475000b7423 */ /* 0x000fe4000001000b */
[----:B------:R-:W-:-:S02]  /*07c0*/  FFMA.FTZ R10, R9, R10, -0.16641564667224884033 ;  /* 0xbe2a68dd090a7423 */ /* 0x000fc4000001000a */
[C---:B------:R-:W-:Y:S02]  /*07d0*/  FFMA.FTZ R11, R0.reuse, R11, -0.16641564667224884033 ;  /* 0xbe2a68dd000b7423 */ /* 0x040fe4000001000b */
[C---:B------:R-:W-:Y:S02]  /*07e0*/  FFMA.FTZ R10, R9.reuse, R10, 0.19988867640495300293 ;  /* 0x3e4caf9e090a7423 */ /* 0x040fe4000001000a */
[C---:B------:R-:W-:Y:S02]  /*07f0*/  FFMA.FTZ R11, R0.reuse, R11, 0.19988867640495300293 ;  /* 0x3e4caf9e000b7423 */ /* 0x040fe4000001000b */
[C---:B------:R-:W-:Y:S02]  /*0800*/  FFMA.FTZ R10, R9.reuse, R10, -0.25000196695327758789 ;  /* 0xbe800042090a7423 */ /* 0x040fe4000001000a */
[----:B------:R-:W-:Y:S01]  /*0810*/  FFMA.FTZ R11, R0, R11, -0.25000196695327758789 ;  /* 0xbe800042000b7423 */ /* 0x000fe2000001000b */
[----:B------:R-:W-:Y:S01]  /*0820*/  ISETP.GE.U32.AND P2, PT, R2, 0x7f800000, PT ;  /* 0x7f8000000200780c */ /* 0x000fe20003f46070 */
[----:B------:R-:W-:-:S02]  /*0830*/  FFMA.FTZ R10, R9, R10, 0.33333510160446166992 ;  /* 0x3eaaaae6090a7423 */ /* 0x000fc4000001000a */
[C---:B------:R-:W-:Y:S02]  /*0840*/  FFMA.FTZ R11, R0.reuse, R11, 0.33333510160446166992 ;  /* 0x3eaaaae6000b7423 */ /* 0x040fe4000001000b */
[C---:B------:R-:W-:Y:S02]  /*0850*/  FFMA.FTZ R10, R9.reuse, R10, -0.5 ;  /* 0xbf000000090a7423 */ /* 0x040fe4000001000a */
[C---:B------:R-:W-:Y:S01]  /*0860*/  FFMA.FTZ R11, R0.reuse, R11, -0.5 ;  /* 0xbf000000000b7423 */ /* 0x040fe2000001000b */
[----:B------:R-:W-:Y:S01]  /*0870*/  I2FP.F32.S32 R8, R8 ;  /* 0x0000000800087245 */ /* 0x000fe20000201400 */
[C---:B------:R-:W-:Y:S01]  /*0880*/  FMUL R10, R9.reuse, R10 ;  /* 0x0000000a090a7220 */ /* 0x040fe20000400000 */
[----:B------:R-:W-:Y:S01]  /*0890*/  I2FP.F32.S32 R7, R7 ;  /* 0x0000000700077245 */ /* 0x000fe20000201400 */
[----:B------:R-:W-:Y:S02]  /*08a0*/  FMUL R11, R0, R11 ;  /* 0x0000000b000b7220 */ /* 0x000fe40000400000 */
[----:B------:R-:W-:Y:S01]  /*08b0*/  FFMA.FTZ R10, R9, R10, R9 ;  /* 0x0000000a090a7223 */ /* 0x000fe20000010009 */
[----:B------:R-:W-:Y:S01]  /*08c0*/  FMUL R8, R8, 1.1920928955078125e-07 ;  /* 0x3400000008087820 */ /* 0x000fe20000400000 */
[----:B------:R-:W-:Y:S01]  /*08d0*/  FFMA.FTZ R11, R0, R11, R0 ;  /* 0x0000000b000b7223 */ /* 0x000fe20000010000 */
[----:B------:R-:W-:Y:S01]  /*08e0*/  FMUL R7, R7, 1.1920928955078125e-07 ;  /* 0x3400000007077820 */ /* 0x000fe20000400000 */
[----:B------:R-:W-:-:S02]  /*08f0*/  FSETP.GT.AND P1, PT, R12, 20, PT ;  /* 0x41a000000c00780b */ /* 0x000fc40003f24000 */
[----:B------:R-:W-:Y:S01]  /*0900*/  ISETP.GE.U32.AND P4, PT, R3, 0x7f800000, PT ;  /* 0x7f8000000300780c */ /* 0x000fe20003f86070 */
[----:B------:R-:W-:Y:S01]  /*0910*/  FFMA.FTZ R8, R8, 0.69314718246459960938, R11 ;  /* 0x3f31721808087823 */ /* 0x000fe2000001000b */
[----:B------:R-:W-:Y:S01]  /*0920*/  FFMA.FTZ R7, R7, 0.69314718246459960938, R10 ;  /* 0x3f31721807077823 */ /* 0x000fe2000001000a */
[----:B------:R-:W-:Y:S10]  /*0930*/  @!P2 BRA `(.L_x_1) ;  /* 0x000000000014a947 */ /* 0x000ff40003800000 */
[C---:B------:R-:W-:Y:S02]  /*0940*/  ISETP.GE.AND P2, PT, R2.reuse, -0x407fffff, PT ;  /* 0xbf8000010200780c */ /* 0x040fe40003f46270 */
[----:B------:R-:W-:-:S11]  /*0950*/  FSETP.NEU.AND P3, PT, R2, RZ, PT ;  /* 0x000000ff0200720b */ /* 0x000fd60003f6d000 */
[----:B------:R-:W-:-:S05]  /*0960*/  @P2 MOV R9, 0x7f800000 ;  /* 0x7f80000000092802 */ /* 0x000fca0000000f00 */
[----:B------:R-:W-:-:S05]  /*0970*/  @P2 FFMA.FTZ R7, R2, R9, +INF ;  /* 0x7f80000002072423 */ /* 0x000fca0000010009 */
[----:B------:R-:W-:-:S07]  /*0980*/  FSEL R7, R7, -RZ, P3 ;  /* 0x800000ff07077208 */ /* 0x000fce0001800000 */
.L_x_1:
[----:B------:R-:W-:Y:S05]  /*0990*/  BSYNC B0 ;  /* 0x0000000000007941 */ /* 0x000fea0003800000 */
.L_x_0:
[----:B------:R-:W-:Y:S04]  /*09a0*/  BSSY B0, `(.L_x_2) ;  /* 0x0000007000007945 */ /* 0x000fe80003800000 */
[----:B------:R-:W-:Y:S05]  /*09b0*/  @!P4 BRA `(.L_x_3) ;  /* 0x000000000014c947 */ /* 0x000fea0003800000 */
[C---:B------:R-:W-:Y:S02]  /*09c0*/  ISETP.GE.AND P2, PT, R3.reuse, -0x407fffff, PT ;  /* 0xbf8000010300780c */ /* 0x040fe40003f46270 */
[----:B------:R-:W-:-:S11]  /*09d0*/  FSETP.NEU.AND P3, PT, R3, RZ, PT ;  /* 0x000000ff0300720b */ /* 0x000fd60003f6d000 */
[----:B------:R-:W-:-:S05]  /*09e0*/  @P2 MOV R0, 0x7f800000 ;  /* 0x7f80000000002802 */ /* 0x000fca0000000f00 */
[----:B------:R-:W-:-:S05]  /*09f0*/  @P2 FFMA.FTZ R8, R3, R0, +INF ;  /* 0x7f80000003082423 */ /* 0x000fca0000010000 */
[----:B------:R-:W-:-:S07]  /*0a00*/  FSEL R8, R8, -RZ, P3 ;  /* 0x800000ff08087208 */ /* 0x000fce0001800000 */
.L_x_3:
[----:B------:R-:W-:Y:S05]  /*0a10*/  BSYNC B0 ;  /* 0x0000000000007941 */ /* 0x000fea0003800000 */
.L_x_2:
[----:B------:R-:W-:Y:S01]  /*0a20*/  FSEL R9, R12, R7, P1 ;  /* 0x000000070c097208 */ /* 0x000fe20000800000 */
[----:B------:R-:W-:Y:S01]  /*0a30*/  BSSY B0, `(.L_x_4) ;  /* 0x0000017000007945 */ /* 0x000fe20003800000 */
[----:B------:R-:W-:-:S03]  /*0a40*/  FSETP.GT.AND P1, PT, R15, 20, PT ;  /* 0x41a000000f00780b */ /* 0x000fc60003f24000 */
[----:B------:R-:W-:Y:S01]  /*0a50*/  FADD.FTZ R10, |R9|, -RZ ;  /* 0x800000ff090a7221 */ /* 0x000fe20000010200 */
[----:B------:R-:W-:-:S04]  /*0a60*/  FSEL R2, R15, R8, P1 ;  /* 0x000000080f027208 */ /* 0x000fc80000800000 */
[----:B------:R-:W-:-:S13]  /*0a70*/  FSETP.GE.AND P2, PT, R10, 0.60000002384185791016, PT ;  /* 0x3f19999a0a00780b */ /* 0x000fda0003f46000 */
[----:B------:R-:W-:Y:S05]  /*0a80*/  @!P2 BRA `(.L_x_5) ;  /* 0x000000000028a947 */ /* 0x000fea0003800000 */
[C---:B------:R-:W-:Y:S01]  /*0a90*/  FMUL R0, R10.reuse, 2.8853900432586669922 ;  /* 0x4038aa3b0a007820 */ /* 0x040fe20000400000 */
[----:B------:R-:W-:Y:S01]  /*0aa0*/  HFMA2.MMA R8, -RZ, RZ, 1.875, 0 ;  /* 0x3f800000ff087435 */ /* 0x000fe200000001ff */
[----:B------:R-:W-:-:S04]  /*0ab0*/  FSETP.GE.AND P1, PT, R10, 9.010913848876953125, PT ;  /* 0x41102cb40a00780b */ /* 0x000fc80003f26000 */
[----:B------:R-:W0:Y:S02]  /*0ac0*/  MUFU.EX2 R0, R0 ;  /* 0x0000000000007308 */ /* 0x000e240000000800 */
[----:B0-----:R-:W-:-:S06]  /*0ad0*/  FADD R3, R0, 1 ;  /* 0x3f80000000037421 */ /* 0x001fcc0000000000 */
[----:B------:R-:W0:Y:S02]  /*0ae0*/  MUFU.RCP R3, R3 ;  /* 0x0000000300037308 */ /* 0x000e240000001000 */
[----:B0-----:R-:W-:-:S05]  /*0af0*/  FFMA.FTZ R7, R3, -2, R8 ;  /* 0xc000000003077823 */ /* 0x001fca0000010008 */
[----:B------:R-:W-:-:S04]  /*0b00*/  FSEL R7, R7, 1, !P1 ;  /* 0x3f80000007077808 */ /* 0x000fc80004800000 */
[----:B------:R-:W-:Y:S01]  /*0b10*/  LOP3.LUT R7, R7, 0x80000000, R9, 0xf8, !PT ;  /* 0x8000000007077812 */ /* 0x000fe200078ef809 */
[----:B------:R-:W-:Y:S06]  /*0b20*/  BRA `(.L_x_6) ;  /* 0x00000000001c7947 */ /* 0x000fec0003800000 */
.L_x_5:
[----:B------:R-:W-:Y:S01]  /*0b30*/  MOV R0, 0x3c80f082 ;  /* 0x3c80f08200007802 */ /* 0x000fe20000000f00 */
[----:B------:R-:W-:-:S04]  /*0b40*/  FMUL R3, R9, R9 ;  /* 0x0000000909037220 */ /* 0x000fc80000400000 */
[----:B------:R-:W-:-:S04]  /*0b50*/  FFMA.FTZ R0, R3, R0, -0.052303962409496307373 ;  /* 0xbd563cae03007423 */ /* 0x000fc80000010000 */
[----:B------:R-:W-:-:S04]  /*0b60*/  FFMA.FTZ R0, R3, R0, 0.1331529766321182251 ;  /* 0x3e08594103007423 */ /* 0x000fc80000010000 */
[----:B------:R-:W-:-:S04]  /*0b70*/  FFMA.FTZ R0, R3, R0, -0.33332768082618713379 ;  /* 0xbeaaa9ed03007423 */ /* 0x000fc80000010000 */
[----:B------:R-:W-:-:S04]  /*0b80*/  FFMA.FTZ R0, R3, R0, RZ ;  /* 0x0000000003007223 */ /* 0x000fc800000100ff */
[----:B------:R-:W-:-:S07]  /*0b90*/  FFMA.FTZ R7, R9, R0, R9 ;  /* 0x0000000009077223 */ /* 0x000fce0000010009 */
.L_x_6:
[----:B------:R-:W-:Y:S05]  /*0ba0*/  BSYNC B0 ;  /* 0x0000000000007941 */ /* 0x000fea0003800000 */
.L_x_4:
[----:B------:R-:W-:Y:S01]  /*0bb0*/  FADD.FTZ R10, |R2|, -RZ ;  /* 0x800000ff020a7221 */ /* 0x000fe20000010200 */
[----:B------:R-:W-:Y:S04]  /*0bc0*/  BSSY B0, `(.L_x_7) ;  /* 0x0000014000007945 */ /* 0x000fe80003800000 */
        /* <DEDUP_REMOVED lines=12> */
.L_x_8:
[----:B------:R-:W-:Y:S01]  /*0c90*/  MOV R0, 0x3c80f082 ;  /* 0x3c80f08200007802 */ /* 0x000fe20000000f00 */
[----:B------:R-:W-:-:S04]  /*0ca0*/  FMUL R3, R2, R2 ;  /* 0x0000000202037220 */ /* 0x000fc80000400000 */
[----:B------:R-:W-:-:S04]  /*0cb0*/  FFMA.FTZ R0, R3, R0, -0.052303962409496307373 ;  /* 0xbd563cae03007423 */ /* 0x000fc80000010000 */
[----:B------:R-:W-:-:S04]  /*0cc0*/  FFMA.FTZ R0, R3, R0, 0.1331529766321182251 ;  /* 0x3e08594103007423 */ /* 0x000fc80000010000 */
[----:B------:R-:W-:-:S04]  /*0cd0*/  FFMA.FTZ R0, R3, R0, -0.33332768082618713379 ;  /* 0xbeaaa9ed03007423 */ /* 0x000fc80000010000 */
[----:B------:R-:W-:-:S04]  /*0ce0*/  FFMA.FTZ R3, R3, R0, RZ ;  /* 0x0000000003037223 */ /* 0x000fc800000100ff */
[----:B------:R-:W-:-:S07]  /*0cf0*/  FFMA.FTZ R0, R2, R3, R2 ;  /* 0x0000000302007223 */ /* 0x000fce0000010002 */
.L_x_9:
[----:B------:R-:W-:Y:S05]  /*0d00*/  BSYNC B0 ;  /* 0x0000000000007941 */ /* 0x000fea0003800000 */
.L_x_7:
[----:B------:R-:W0:Y:S01]  /*0d10*/  LDC.64 R2, c[0x0][0x248] ;  /* 0x00009200ff027b82 */ /* 0x000e220000000a00 */
[----:B------:R-:W-:Y:S01]  /*0d20*/  FMUL R12, R12, R7 ;  /* 0x000000070c0c7220 */ /* 0x000fe20000400000 */
[----:B------:R-:W-:-:S06]  /*0d30*/  FMUL R13, R15, R0 ;  /* 0x000000000f0d7220 */ /* 0x000fcc0000400000 */
[----:B------:R-:W1:Y:S01]  /*0d40*/  LDC.64 R8, c[0x0][0x210] ;  /* 0x00008400ff087b82 */ /* 0x000e620000000a00 */
[----:B0-----:R-:W-:-:S05]  /*0d50*/  IMAD.WIDE R2, R6, 0x4, R2 ;  /* 0x0000000406027825 */ /* 0x001fca00078e0202 */
[----:B------:R0:W-:Y:S01]  /*0d60*/  @!P0 STG.E.64 desc[UR4][R2.64], R4 ;  /* 0x0000000402008986 */ /* 0x0001e2000c101b04 */
[----:B-1----:R-:W-:Y:S01]  /*0d70*/  IMAD.WIDE R6, R6, 0x4, R8 ;  /* 0x0000000406067825 */ /* 0x002fe200078e0208 */
[----:B------:R-:W-:Y:S06]  /*0d80*/  @P0 EXIT ;  /* 0x000000000000094d */ /* 0x000fec0003800000 */
[----:B------:R-:W-:Y:S01]  /*0d90*/  STG.E.64 desc[UR4][R6.64], R12 ;  /* 0x0000000c06007986 */ /* 0x000fe2000c101b04 */
[----:B------:R-:W-:Y:S05]  /*0da0*/  EXIT ;  /* 0x000000000000794d */ /* 0x000fea0003800000 */
.L_x_10:
[----:B------:R-:W-:-:S00]  /*0db0*/  BRA `(.L_x_10) ;  /* 0xfffffffc00fc7947 */ /* 0x000fc0000383ffff */
[----:B------:R-:W-:-:S00]  /*0dc0*/  NOP ;  /* 0x0000000000007918 */ /* 0x000fc00000000000 */
        /* <DEDUP_REMOVED lines=11> */
.L_x_11:


//--------------------- .nv.global.init           --------------------------
	.section	.nv.global.init,"aw",@progbits
.nv.global.init:
	.type		_$_str,@object
	.size		_$_str,(_$_str_$_2 - _$_str)
_$_str:
        /*0000*/ 	.byte	0x5f, 0x5f, 0x43, 0x55, 0x44, 0x41, 0x5f, 0x46, 0x54, 0x5a, 0x00
	.type		_$_str_$_2,@object
	.size		_$_str_$_2,(.L_1 - _$_str_$_2)
_$_str_$_2:
        /*000b*/ 	.byte	0x5f, 0x5f, 0x43, 0x55, 0x44, 0x41, 0x5f, 0x50, 0x52, 0x45, 0x43, 0x5f, 0x53, 0x51, 0x52, 0x54
        /*001b*/ 	.byte	0x00
.L_1:


//--------------------- .nv.constant0.triton_poi_fused__native_batch_norm_legit_no_training_cat_mul_softplus_tanh_2 --------------------------
	.section	.nv.constant0.triton_poi_fused__native_batch_norm_legit_no_training_cat_mul_softplus_tanh_2,"a",@progbits
	.sectionflags	@""
	.align	4
.nv.constant0.triton_poi_fused__native_batch_norm_legit_no_training_cat_mul_softplus_tanh_2:
	.zero		596
